//
// Generated by NVIDIA NVVM Compiler
//
// Compiler Build ID: CL-36424714
// Cuda compilation tools, release 13.0, V13.0.88
// Based on NVVM 20.0.0
//

.version 9.0
.target sm_100
.address_size 64

	// .globl	_Z23integrateWithoutTexturePKfPfiiifb
.const .align 4 .f32 c_radius;

.visible .entry _Z23integrateWithoutTexturePKfPfiiifb(
	.param .u64 .ptr .align 1 _Z23integrateWithoutTexturePKfPfiiifb_param_0,
	.param .u64 .ptr .align 1 _Z23integrateWithoutTexturePKfPfiiifb_param_1,
	.param .u32 _Z23integrateWithoutTexturePKfPfiiifb_param_2,
	.param .u32 _Z23integrateWithoutTexturePKfPfiiifb_param_3,
	.param .u32 _Z23integrateWithoutTexturePKfPfiiifb_param_4,
	.param .f32 _Z23integrateWithoutTexturePKfPfiiifb_param_5,
	.param .u8 _Z23integrateWithoutTexturePKfPfiiifb_param_6
)
{
	.reg .pred 	%p<7>;
	.reg .b16 	%rs<2>;
	.reg .b32 	%r<69>;
	.reg .b32 	%f<47>;
	.reg .b64 	%rd<25>;

	ld.param.u64 	%rd3, [_Z23integrateWithoutTexturePKfPfiiifb_param_0];
	ld.param.u64 	%rd2, [_Z23integrateWithoutTexturePKfPfiiifb_param_1];
	ld.param.u32 	%r4, [_Z23integrateWithoutTexturePKfPfiiifb_param_2];
	ld.param.u32 	%r7, [_Z23integrateWithoutTexturePKfPfiiifb_param_3];
	ld.param.u32 	%r6, [_Z23integrateWithoutTexturePKfPfiiifb_param_4];
	ld.param.f32 	%f4, [_Z23integrateWithoutTexturePKfPfiiifb_param_5];
	ld.param.s8 	%rs1, [_Z23integrateWithoutTexturePKfPfiiifb_param_6];
	cvta.to.global.u64 	%rd1, %rd3;
	mov.u32 	%r8, %ctaid.x;
	mov.u32 	%r9, %ntid.x;
	mov.u32 	%r10, %tid.x;
	mad.lo.s32 	%r1, %r8, %r9, %r10;
	mov.u32 	%r11, %ctaid.y;
	mov.u32 	%r12, %ntid.y;
	mov.u32 	%r13, %tid.y;
	mad.lo.s32 	%r14, %r11, %r12, %r13;
	mov.u32 	%r15, %ctaid.z;
	mov.u32 	%r16, %ntid.z;
	mov.u32 	%r17, %tid.z;
	mad.lo.s32 	%r3, %r15, %r16, %r17;
	setp.ge.s32 	%p1, %r1, %r4;
	setp.ge.s32 	%p2, %r14, %r7;
	or.pred  	%p3, %p1, %p2;
	setp.ge.s32 	%p4, %r3, %r6;
	or.pred  	%p5, %p3, %p4;
	@%p5 bra 	$L__BB0_5;
	setp.eq.s16 	%p6, %rs1, 0;
	@%p6 bra 	$L__BB0_3;
	cvt.rn.f32.s32 	%f5, %r1;
	cvt.rn.f32.u32 	%f6, %r14;
	cvt.rn.f32.u32 	%f7, %r3;
	cvt.rzi.s32.f32 	%r18, %f5;
	cvt.rzi.s32.f32 	%r19, %f6;
	cvt.rzi.s32.f32 	%r20, %f7;
	cvt.rn.f32.s32 	%f8, %r18;
	sub.f32 	%f9, %f5, %f8;
	cvt.rn.f32.s32 	%f10, %r19;
	sub.f32 	%f11, %f6, %f10;
	cvt.rn.f32.s32 	%f12, %r20;
	sub.f32 	%f13, %f7, %f12;
	add.s32 	%r21, %r4, -1;
	min.s32 	%r22, %r18, %r21;
	max.s32 	%r23, %r22, 0;
	add.s32 	%r24, %r7, -1;
	min.s32 	%r25, %r19, %r24;
	max.s32 	%r26, %r25, 0;
	add.s32 	%r27, %r6, -1;
	min.s32 	%r28, %r20, %r27;
	max.s32 	%r29, %r28, 0;
	add.s32 	%r30, %r23, 1;
	min.s32 	%r31, %r30, %r21;
	add.s32 	%r32, %r26, 1;
	min.u32 	%r33, %r32, %r24;
	add.s32 	%r34, %r29, 1;
	min.u32 	%r35, %r34, %r27;
	mul.lo.s32 	%r36, %r26, %r4;
	add.s32 	%r37, %r36, %r23;
	mul.lo.s32 	%r38, %r7, %r4;
	mul.lo.s32 	%r39, %r38, %r29;
	add.s32 	%r40, %r39, %r37;
	mul.wide.s32 	%rd4, %r40, 4;
	add.s64 	%rd5, %rd1, %rd4;
	ld.global.f32 	%f14, [%rd5];
	add.s32 	%r41, %r31, %r36;
	add.s32 	%r42, %r39, %r41;
	mul.wide.s32 	%rd6, %r42, 4;
	add.s64 	%rd7, %rd1, %rd6;
	ld.global.f32 	%f15, [%rd7];
	mul.lo.s32 	%r43, %r33, %r4;
	add.s32 	%r44, %r43, %r23;
	add.s32 	%r45, %r44, %r39;
	mul.wide.s32 	%rd8, %r45, 4;
	add.s64 	%rd9, %rd1, %rd8;
	ld.global.f32 	%f16, [%rd9];
	add.s32 	%r46, %r43, %r31;
	add.s32 	%r47, %r46, %r39;
	mul.wide.s32 	%rd10, %r47, 4;
	add.s64 	%rd11, %rd1, %rd10;
	ld.global.f32 	%f17, [%rd11];
	mul.lo.s32 	%r48, %r38, %r35;
	add.s32 	%r49, %r48, %r37;
	mul.wide.s32 	%rd12, %r49, 4;
	add.s64 	%rd13, %rd1, %rd12;
	ld.global.f32 	%f18, [%rd13];
	add.s32 	%r50, %r48, %r41;
	mul.wide.s32 	%rd14, %r50, 4;
	add.s64 	%rd15, %rd1, %rd14;
	ld.global.f32 	%f19, [%rd15];
	add.s32 	%r51, %r48, %r44;
	mul.wide.s32 	%rd16, %r51, 4;
	add.s64 	%rd17, %rd1, %rd16;
	ld.global.f32 	%f20, [%rd17];
	add.s32 	%r52, %r48, %r46;
	mul.wide.s32 	%rd18, %r52, 4;
	add.s64 	%rd19, %rd1, %rd18;
	ld.global.f32 	%f21, [%rd19];
	mov.f32 	%f22, 0f3F800000;
	sub.f32 	%f23, %f22, %f9;
	mul.f32 	%f24, %f9, %f15;
	fma.rn.f32 	%f25, %f23, %f14, %f24;
	mul.f32 	%f26, %f9, %f19;
	fma.rn.f32 	%f27, %f23, %f18, %f26;
	mul.f32 	%f28, %f9, %f17;
	fma.rn.f32 	%f29, %f23, %f16, %f28;
	mul.f32 	%f30, %f9, %f21;
	fma.rn.f32 	%f31, %f23, %f20, %f30;
	sub.f32 	%f32, %f22, %f11;
	mul.f32 	%f33, %f11, %f29;
	fma.rn.f32 	%f34, %f32, %f25, %f33;
	mul.f32 	%f35, %f11, %f31;
	fma.rn.f32 	%f36, %f32, %f27, %f35;
	sub.f32 	%f37, %f22, %f13;
	mul.f32 	%f38, %f13, %f36;
	fma.rn.f32 	%f46, %f37, %f34, %f38;
	bra.uni 	$L__BB0_4;
$L__BB0_3:
	cvt.rn.f32.s32 	%f39, %r1;
	cvt.rn.f32.u32 	%f40, %r14;
	cvt.rn.f32.u32 	%f41, %r3;
	add.f32 	%f42, %f39, 0f3F000000;
	cvt.rzi.s32.f32 	%r53, %f42;
	add.f32 	%f43, %f40, 0f3F000000;
	cvt.rzi.s32.f32 	%r54, %f43;
	add.f32 	%f44, %f41, 0f3F000000;
	cvt.rzi.s32.f32 	%r55, %f44;
	add.s32 	%r56, %r4, -1;
	min.s32 	%r57, %r53, %r56;
	max.s32 	%r58, %r57, 0;
	add.s32 	%r59, %r7, -1;
	min.s32 	%r60, %r54, %r59;
	max.s32 	%r61, %r60, 0;
	add.s32 	%r62, %r6, -1;
	min.s32 	%r63, %r55, %r62;
	max.s32 	%r64, %r63, 0;
	mad.lo.s32 	%r65, %r64, %r7, %r61;
	mad.lo.s32 	%r66, %r65, %r4, %r58;
	mul.wide.s32 	%rd20, %r66, 4;
	add.s64 	%rd21, %rd1, %rd20;
	ld.global.f32 	%f46, [%rd21];
$L__BB0_4:
	mul.f32 	%f45, %f4, %f46;
	mad.lo.s32 	%r67, %r7, %r3, %r14;
	mad.lo.s32 	%r68, %r67, %r4, %r1;
	cvta.to.global.u64 	%rd22, %rd2;
	mul.wide.s32 	%rd23, %r68, 4;
	add.s64 	%rd24, %rd22, %rd23;
	st.global.f32 	[%rd24], %f45;
$L__BB0_5:
	ret;

}
	// .globl	_Z20integrateWithTextureyPfiii
.visible .entry _Z20integrateWithTextureyPfiii(
	.param .u64 _Z20integrateWithTextureyPfiii_param_0,
	.param .u64 .ptr .align 1 _Z20integrateWithTextureyPfiii_param_1,
	.param .u32 _Z20integrateWithTextureyPfiii_param_2,
	.param .u32 _Z20integrateWithTextureyPfiii_param_3,
	.param .u32 _Z20integrateWithTextureyPfiii_param_4
)
{
	.reg .pred 	%p<6>;
	.reg .b32 	%r<20>;
	.reg .b32 	%f<13>;
	.reg .b64 	%rd<6>;

	ld.param.u64 	%rd1, [_Z20integrateWithTextureyPfiii_param_0];
	ld.param.u64 	%rd2, [_Z20integrateWithTextureyPfiii_param_1];
	ld.param.u32 	%r4, [_Z20integrateWithTextureyPfiii_param_2];
	ld.param.u32 	%r6, [_Z20integrateWithTextureyPfiii_param_3];
	ld.param.u32 	%r7, [_Z20integrateWithTextureyPfiii_param_4];
	mov.u32 	%r8, %ctaid.x;
	mov.u32 	%r9, %ntid.x;
	mov.u32 	%r10, %tid.x;
	mad.lo.s32 	%r1, %r8, %r9, %r10;
	mov.u32 	%r11, %ctaid.y;
	mov.u32 	%r12, %ntid.y;
	mov.u32 	%r13, %tid.y;
	mad.lo.s32 	%r14, %r11, %r12, %r13;
	mov.u32 	%r15, %ctaid.z;
	mov.u32 	%r16, %ntid.z;
	mov.u32 	%r17, %tid.z;
	mad.lo.s32 	%r3, %r15, %r16, %r17;
	setp.ge.s32 	%p1, %r1, %r4;
	setp.ge.s32 	%p2, %r14, %r6;
	or.pred  	%p3, %p1, %p2;
	setp.ge.s32 	%p4, %r3, %r7;
	or.pred  	%p5, %p3, %p4;
	@%p5 bra 	$L__BB1_2;
	cvta.to.global.u64 	%rd3, %rd2;
	cvt.rn.f32.s32 	%f1, %r1;
	add.f32 	%f2, %f1, 0f3F000000;
	cvt.rn.f32.u32 	%f3, %r14;
	add.f32 	%f4, %f3, 0f3F000000;
	cvt.rn.f32.u32 	%f5, %r3;
	add.f32 	%f6, %f5, 0f3F000000;
	tex.3d.v4.f32.f32 	{%f7, %f8, %f9, %f10}, [%rd1, {%f2, %f4, %f6, %f6}];
	mad.lo.s32 	%r18, %r6, %r3, %r14;
	mad.lo.s32 	%r19, %r18, %r4, %r1;
	ld.const.f32 	%f11, [c_radius];
	mul.f32 	%f12, %f7, %f11;
	mul.wide.s32 	%rd4, %r19, 4;
	add.s64 	%rd5, %rd3, %rd4;
	st.global.f32 	[%rd5], %f12;
$L__BB1_2:
	ret;

}


// ===== COMPILED SASS (sm_100) =====

	.target	sm_100

	.elftype	@"ET_EXEC"


//--------------------- .note.nv.tkinfo           --------------------------
	.section	.note.nv.tkinfo,"",@"SHT_NOTE"
	.sectionflags	@"SHF_NOTE_NV_TKINFO"
	.tkinfo
        /*0018*/ 	.word	0x00000002
        /*0030*/ 	.string	""
        /*0030*/ 	.string	"ptxas"
        /*0030*/ 	.string	"Cuda compilation tools, release 13.0, V13.0.88"
        /*0030*/ 	.string	"Build cuda_13.0.r13.0/compiler.36424714_0"
        /*0030*/ 	.string	"-arch sm_100 -m 64 "



//--------------------- .note.nv.cuinfo           --------------------------
	.section	.note.nv.cuinfo,"",@"SHT_NOTE"
	.sectionflags	@"SHF_NOTE_NV_CUINFO"
        /*0018*/ 	.short	0x0002
        /*001a*/ 	.short	0x0064
        /*001c*/ 	.short	0x0082
	.zero		2


//--------------------- .nv.info                  --------------------------
	.section	.nv.info,"",@"SHT_CUDA_INFO"
	.align	4


	//----- nvinfo : EIATTR_REGCOUNT
	.align		4
        /*0000*/ 	.byte	0x04, 0x2f
        /*0002*/ 	.short	(.L_2 - .L_1)
	.align		4
.L_1:
        /*0004*/ 	.word	index@(_Z23integrateWithoutTexturePKfPfiiifb)
        /*0008*/ 	.word	0x00000020


	//----- nvinfo : EIATTR_FRAME_SIZE
	.align		4
.L_2:
        /*000c*/ 	.byte	0x04, 0x11
        /*000e*/ 	.short	(.L_4 - .L_3)
	.align		4
.L_3:
        /*0010*/ 	.word	index@(_Z23integrateWithoutTexturePKfPfiiifb)
        /*0014*/ 	.word	0x00000000


	//----- nvinfo : EIATTR_REGCOUNT
	.align		4
.L_4:
        /*0018*/ 	.byte	0x04, 0x2f
        /*001a*/ 	.short	(.L_6 - .L_5)
	.align		4
.L_5:
        /*001c*/ 	.word	index@(_Z20integrateWithTextureyPfiii)
        /*0020*/ 	.word	0x0000000c


	//----- nvinfo : EIATTR_FRAME_SIZE
	.align		4
.L_6:
        /*0024*/ 	.byte	0x04, 0x11
        /*0026*/ 	.short	(.L_8 - .L_7)
	.align		4
.L_7:
        /*0028*/ 	.word	index@(_Z20integrateWithTextureyPfiii)
        /*002c*/ 	.word	0x00000000


	//----- nvinfo : EIATTR_MIN_STACK_SIZE
	.align		4
.L_8:
        /*0030*/ 	.byte	0x04, 0x12
        /*0032*/ 	.short	(.L_10 - .L_9)
	.align		4
.L_9:
        /*0034*/ 	.word	index@(_Z20integrateWithTextureyPfiii)
        /*0038*/ 	.word	0x00000000


	//----- nvinfo : EIATTR_MIN_STACK_SIZE
	.align		4
.L_10:
        /*003c*/ 	.byte	0x04, 0x12
        /*003e*/ 	.short	(.L_12 - .L_11)
	.align		4
.L_11:
        /*0040*/ 	.word	index@(_Z23integrateWithoutTexturePKfPfiiifb)
        /*0044*/ 	.word	0x00000000
.L_12:


//--------------------- .nv.compat                --------------------------
	.section	.nv.compat,"",@"SHT_CUDA_COMPAT_INFO"
	.align	4
        /*0000*/ 	.byte	0x02, 0x09, 0x00, 0x00, 0x02, 0x02, 0x02, 0x00, 0x02, 0x05, 0x05, 0x00, 0x03, 0x07, 0x01, 0x01
        /*0010*/ 	.byte	0x02, 0x03, 0x00, 0x00, 0x02, 0x06, 0x01, 0x00, 0x04, 0x0b, 0x08, 0x00, 0x09, 0x00, 0x00, 0x00
        /*0020*/ 	.byte	0x00, 0x00, 0x00, 0x00


//--------------------- .nv.info._Z20integrateWithTextureyPfiii --------------------------
	.section	.nv.info._Z20integrateWithTextureyPfiii,"",@"SHT_CUDA_INFO"
	.sectionflags	@""
	.align	4


	//----- nvinfo : EIATTR_CUDA_API_VERSION
	.align		4
        /*0000*/ 	.byte	0x04, 0x37
        /*0002*/ 	.short	(.L_14 - .L_13)
.L_13:
        /*0004*/ 	.word	0x00000082


	//----- nvinfo : EIATTR_KPARAM_INFO
	.align		4
.L_14:
        /*0008*/ 	.byte	0x04, 0x17
        /*000a*/ 	.short	(.L_16 - .L_15)
.L_15:
        /*000c*/ 	.word	0x00000000
        /*0010*/ 	.short	0x0004
        /*0012*/ 	.short	0x0018
        /*0014*/ 	.byte	0x00, 0xf0, 0x11, 0x00


	//----- nvinfo : EIATTR_KPARAM_INFO
	.align		4
.L_16:
        /*0018*/ 	.byte	0x04, 0x17
        /*001a*/ 	.short	(.L_18 - .L_17)
.L_17:
        /*001c*/ 	.word	0x00000000
        /*0020*/ 	.short	0x0003
        /*0022*/ 	.short	0x0014
        /*0024*/ 	.byte	0x00, 0xf0, 0x11, 0x00


	//----- nvinfo : EIATTR_KPARAM_INFO
	.align		4
.L_18:
        /*0028*/ 	.byte	0x04, 0x17
        /*002a*/ 	.short	(.L_20 - .L_19)
.L_19:
        /*002c*/ 	.word	0x00000000
        /*0030*/ 	.short	0x0002
        /*0032*/ 	.short	0x0010
        /*0034*/ 	.byte	0x00, 0xf0, 0x11, 0x00


	//----- nvinfo : EIATTR_KPARAM_INFO
	.align		4
.L_20:
        /*0038*/ 	.byte	0x04, 0x17
        /*003a*/ 	.short	(.L_22 - .L_21)
.L_21:
        /*003c*/ 	.word	0x00000000
        /*0040*/ 	.short	0x0001
        /*0042*/ 	.short	0x0008
        /*0044*/ 	.byte	0x00, 0xf5, 0x21, 0x00


	//----- nvinfo : EIATTR_KPARAM_INFO
	.align		4
.L_22:
        /*0048*/ 	.byte	0x04, 0x17
        /*004a*/ 	.short	(.L_24 - .L_23)
.L_23:
        /*004c*/ 	.word	0x00000000
        /*0050*/ 	.short	0x0000
        /*0052*/ 	.short	0x0000
        /*0054*/ 	.byte	0x00, 0xf0, 0x21, 0x00


	//----- nvinfo : EIATTR_SPARSE_MMA_MASK
	.align		4
.L_24:
        /*0058*/ 	.byte	0x03, 0x50
        /*005a*/ 	.short	0x0000


	//----- nvinfo : EIATTR_MAXREG_COUNT
	.align		4
        /*005c*/ 	.byte	0x03, 0x1b
        /*005e*/ 	.short	0x00ff


	//----- nvinfo : EIATTR_MERCURY_ISA_VERSION
	.align		4
        /*0060*/ 	.byte	0x03, 0x5f
        /*0062*/ 	.short	0x0101


	//----- nvinfo : EIATTR_VRC_CTA_INIT_COUNT
	.align		4
        /*0064*/ 	.byte	0x02, 0x4a
	.zero		1
	.zero		1


	//----- nvinfo : EIATTR_EXIT_INSTR_OFFSETS
	.align		4
        /*0068*/ 	.byte	0x04, 0x1c
        /*006a*/ 	.short	(.L_26 - .L_25)


	//   ....[0]....
.L_25:
        /*006c*/ 	.word	0x00000120


	//   ....[1]....
        /*0070*/ 	.word	0x00000250


	//----- nvinfo : EIATTR_CBANK_PARAM_SIZE
	.align		4
.L_26:
        /*0074*/ 	.byte	0x03, 0x19
        /*0076*/ 	.short	0x001c


	//----- nvinfo : EIATTR_PARAM_CBANK
	.align		4
        /*0078*/ 	.byte	0x04, 0x0a
        /*007a*/ 	.short	(.L_28 - .L_27)
	.align		4
.L_27:
        /*007c*/ 	.word	index@(.nv.constant0._Z20integrateWithTextureyPfiii)
        /*0080*/ 	.short	0x0380
        /*0082*/ 	.short	0x001c


	//----- nvinfo : EIATTR_SW_WAR
	.align		4
.L_28:
        /*0084*/ 	.byte	0x04, 0x36
        /*0086*/ 	.short	(.L_30 - .L_29)
.L_29:
        /*0088*/ 	.word	0x00000008
.L_30:


//--------------------- .nv.info._Z23integrateWithoutTexturePKfPfiiifb --------------------------
	.section	.nv.info._Z23integrateWithoutTexturePKfPfiiifb,"",@"SHT_CUDA_INFO"
	.sectionflags	@""
	.align	4


	//----- nvinfo : EIATTR_CUDA_API_VERSION
	.align		4
        /*0000*/ 	.byte	0x04, 0x37
        /*0002*/ 	.short	(.L_32 - .L_31)
.L_31:
        /*0004*/ 	.word	0x00000082


	//----- nvinfo : EIATTR_KPARAM_INFO
	.align		4
.L_32:
        /*0008*/ 	.byte	0x04, 0x17
        /*000a*/ 	.short	(.L_34 - .L_33)
.L_33:
        /*000c*/ 	.word	0x00000000
        /*0010*/ 	.short	0x0006
        /*0012*/ 	.short	0x0020
        /*0014*/ 	.byte	0x00, 0xf0, 0x05, 0x00


	//----- nvinfo : EIATTR_KPARAM_INFO
	.align		4
.L_34:
        /*0018*/ 	.byte	0x04, 0x17
        /*001a*/ 	.short	(.L_36 - .L_35)
.L_35:
        /*001c*/ 	.word	0x00000000
        /*0020*/ 	.short	0x0005
        /*0022*/ 	.short	0x001c
        /*0024*/ 	.byte	0x00, 0xf0, 0x11, 0x00


	//----- nvinfo : EIATTR_KPARAM_INFO
	.align		4
.L_36:
        /*0028*/ 	.byte	0x04, 0x17
        /*002a*/ 	.short	(.L_38 - .L_37)
.L_37:
        /*002c*/ 	.word	0x00000000
        /*0030*/ 	.short	0x0004
        /*0032*/ 	.short	0x0018
        /*0034*/ 	.byte	0x00, 0xf0, 0x11, 0x00


	//----- nvinfo : EIATTR_KPARAM_INFO
	.align		4
.L_38:
        /*0038*/ 	.byte	0x04, 0x17
        /*003a*/ 	.short	(.L_40 - .L_39)
.L_39:
        /*003c*/ 	.word	0x00000000
        /*0040*/ 	.short	0x0003
        /*0042*/ 	.short	0x0014
        /*0044*/ 	.byte	0x00, 0xf0, 0x11, 0x00


	//----- nvinfo : EIATTR_KPARAM_INFO
	.align		4
.L_40:
        /*0048*/ 	.byte	0x04, 0x17
        /*004a*/ 	.short	(.L_42 - .L_41)
.L_41:
        /*004c*/ 	.word	0x00000000
        /*0050*/ 	.short	0x0002
        /*0052*/ 	.short	0x0010
        /*0054*/ 	.byte	0x00, 0xf0, 0x11, 0x00


	//----- nvinfo : EIATTR_KPARAM_INFO
	.align		4
.L_42:
        /*0058*/ 	.byte	0x04, 0x17
        /*005a*/ 	.short	(.L_44 - .L_43)
.L_43:
        /*005c*/ 	.word	0x00000000
        /*0060*/ 	.short	0x0001
        /*0062*/ 	.short	0x0008
        /*0064*/ 	.byte	0x00, 0xf5, 0x21, 0x00


	//----- nvinfo : EIATTR_KPARAM_INFO
	.align		4
.L_44:
        /*0068*/ 	.byte	0x04, 0x17
        /*006a*/ 	.short	(.L_46 - .L_45)
.L_45:
        /*006c*/ 	.word	0x00000000
        /*0070*/ 	.short	0x0000
        /*0072*/ 	.short	0x0000
        /*0074*/ 	.byte	0x00, 0xf5, 0x21, 0x00


	//----- nvinfo : EIATTR_SPARSE_MMA_MASK
	.align		4
.L_46:
        /*0078*/ 	.byte	0x03, 0x50
        /*007a*/ 	.short	0x0000


	//----- nvinfo : EIATTR_MAXREG_COUNT
	.align		4
        /*007c*/ 	.byte	0x03, 0x1b
        /*007e*/ 	.short	0x00ff


	//----- nvinfo : EIATTR_MERCURY_ISA_VERSION
	.align		4
        /*0080*/ 	.byte	0x03, 0x5f
        /*0082*/ 	.short	0x0101


	//----- nvinfo : EIATTR_VRC_CTA_INIT_COUNT
	.align		4
        /*0084*/ 	.byte	0x02, 0x4a
	.zero		1
	.zero		1


	//----- nvinfo : EIATTR_EXIT_INSTR_OFFSETS
	.align		4
        /*0088*/ 	.byte	0x04, 0x1c
        /*008a*/ 	.short	(.L_48 - .L_47)


	//   ....[0]....
.L_47:
        /*008c*/ 	.word	0x00000120


	//   ....[1]....
        /*0090*/ 	.word	0x00000750


	//----- nvinfo : EIATTR_CBANK_PARAM_SIZE
	.align		4
.L_48:
        /*0094*/ 	.byte	0x03, 0x19
        /*0096*/ 	.short	0x0021


	//----- nvinfo : EIATTR_PARAM_CBANK
	.align		4
        /*0098*/ 	.byte	0x04, 0x0a
        /*009a*/ 	.short	(.L_50 - .L_49)
	.align		4
.L_49:
        /*009c*/ 	.word	index@(.nv.constant0._Z23integrateWithoutTexturePKfPfiiifb)
        /*00a0*/ 	.short	0x0380
        /*00a2*/ 	.short	0x0021


	//----- nvinfo : EIATTR_SW_WAR
	.align		4
.L_50:
        /*00a4*/ 	.byte	0x04, 0x36
        /*00a6*/ 	.short	(.L_52 - .L_51)
.L_51:
        /*00a8*/ 	.word	0x00000008
.L_52:


//--------------------- .nv.callgraph             --------------------------
	.section	.nv.callgraph,"",@"SHT_CUDA_CALLGRAPH"
	.align	4
	.sectionentsize	8
	.align		4
        /*0000*/ 	.word	0x00000000
	.align		4
        /*0004*/ 	.word	0xffffffff
	.align		4
        /*0008*/ 	.word	0x00000000
	.align		4
        /*000c*/ 	.word	0xfffffffe
	.align		4
        /*0010*/ 	.word	0x00000000
	.align		4
        /*0014*/ 	.word	0xfffffffd
	.align		4
        /*0018*/ 	.word	0x00000000
	.align		4
        /*001c*/ 	.word	0xfffffffc


//--------------------- .nv.constant3             --------------------------
	.section	.nv.constant3,"a",@progbits
	.align	4
.nv.constant3:
	.type		c_radius,@object
	.size		c_radius,(.L_0 - c_radius)
c_radius:
	.zero		4
.L_0:


//--------------------- .text._Z20integrateWithTextureyPfiii --------------------------
	.section	.text._Z20integrateWithTextureyPfiii,"ax",@progbits
	.align	128
        .global         _Z20integrateWithTextureyPfiii
        .type           _Z20integrateWithTextureyPfiii,@function
        .size           _Z20integrateWithTextureyPfiii,(.L_x_4 - _Z20integrateWithTextureyPfiii)
        .other          _Z20integrateWithTextureyPfiii,@"STO_CUDA_ENTRY STV_DEFAULT"
_Z20integrateWithTextureyPfiii:
.text._Z20integrateWithTextureyPfiii:
[----:B------:R-:W-:Y:S01]  /*0000*/  LDC R1, c[0x0][0x37c] ;  /* 0x0000df00ff017b82 */ /* 0x000fe20000000800 */
[----:B------:R-:W0:Y:S07]  /*0010*/  S2R R2, SR_TID.Y ;  /* 0x0000000000027919 */ /* 0x000e2e0000002200 */
[----:B------:R-:W1:Y:S01]  /*0020*/  LDC R0, c[0x0][0x360] ;  /* 0x0000d800ff007b82 */ /* 0x000e620000000800 */
[----:B------:R-:W2:Y:S01]  /*0030*/  LDCU.64 UR8, c[0x0][0x390] ;  /* 0x00007200ff0877ac */ /* 0x000ea20008000a00 */
[----:B------:R-:W1:Y:S01]  /*0040*/  S2R R3, SR_TID.X ;  /* 0x0000000000037919 */ /* 0x000e620000002100 */
[----:B------:R-:W3:Y:S01]  /*0050*/  LDCU UR7, c[0x0][0x398] ;  /* 0x00007300ff0777ac */ /* 0x000ee20008000800 */
[----:B------:R-:W4:Y:S04]  /*0060*/  S2R R5, SR_TID.Z ;  /* 0x0000000000057919 */ /* 0x000f280000002300 */
[----:B------:R-:W0:Y:S08]  /*0070*/  S2UR UR5, SR_CTAID.Y ;  /* 0x00000000000579c3 */ /* 0x000e300000002600 */
[----:B------:R-:W0:Y:S08]  /*0080*/  LDC R7, c[0x0][0x364] ;  /* 0x0000d900ff077b82 */ /* 0x000e300000000800 */
[----:B------:R-:W1:Y:S08]  /*0090*/  S2UR UR4, SR_CTAID.X ;  /* 0x00000000000479c3 */ /* 0x000e700000002500 */
[----:B------:R-:W4:Y:S08]  /*00a0*/  S2UR UR6, SR_CTAID.Z ;  /* 0x00000000000679c3 */ /* 0x000f300000002700 */
[----:B------:R-:W4:Y:S01]  /*00b0*/  LDC R8, c[0x0][0x368] ;  /* 0x0000da00ff087b82 */ /* 0x000f220000000800 */
[----:B0-----:R-:W-:-:S05]  /*00c0*/  IMAD R7, R7, UR5, R2 ;  /* 0x0000000507077c24 */ /* 0x001fca000f8e0202 */
[----:B--2---:R-:W-:Y:S01]  /*00d0*/  ISETP.GE.AND P0, PT, R7, UR9, PT ;  /* 0x0000000907007c0c */ /* 0x004fe2000bf06270 */
[----:B-1----:R-:W-:-:S05]  /*00e0*/  IMAD R0, R0, UR4, R3 ;  /* 0x0000000400007c24 */ /* 0x002fca000f8e0203 */
[----:B------:R-:W-:Y:S01]  /*00f0*/  ISETP.GE.OR P0, PT, R0, UR8, P0 ;  /* 0x0000000800007c0c */ /* 0x000fe20008706670 */
[----:B----4-:R-:W-:-:S05]  /*0100*/  IMAD R8, R8, UR6, R5 ;  /* 0x0000000608087c24 */ /* 0x010fca000f8e0205 */
[----:B---3--:R-:W-:-:S13]  /*0110*/  ISETP.GE.OR P0, PT, R8, UR7, P0 ;  /* 0x0000000708007c0c */ /* 0x008fda0008706670 */
[----:B------:R-:W-:Y:S05]  /*0120*/  @P0 EXIT ;  /* 0x000000000000094d */ /* 0x000fea0003800000 */
[----:B------:R-:W0:Y:S01]  /*0130*/  LDCU UR4, c[0x0][0x380] ;  /* 0x00007000ff0477ac */ /* 0x000e220008000800 */
[----:B------:R-:W-:Y:S01]  /*0140*/  I2FP.F32.S32 R4, R0 ;  /* 0x0000000000047245 */ /* 0x000fe20000201400 */
[----:B------:R-:W-:Y:S01]  /*0150*/  HFMA2 R9, -RZ, RZ, -3, 0 ;  /* 0xc2000000ff097431 */ /* 0x000fe200000001ff */
[----:B------:R-:W-:Y:S01]  /*0160*/  I2FP.F32.U32 R5, R7 ;  /* 0x0000000700057245 */ /* 0x000fe20000201000 */
[----:B------:R-:W-:Y:S01]  /*0170*/  UMOV UR5, URZ ;  /* 0x000000ff00057c82 */ /* 0x000fe20008000000 */
[----:B------:R-:W-:Y:S01]  /*0180*/  I2FP.F32.U32 R6, R8 ;  /* 0x0000000800067245 */ /* 0x000fe20000201000 */
[----:B------:R-:W-:Y:S02]  /*0190*/  FADD R4, R4, 0.5 ;  /* 0x3f00000004047421 */ /* 0x000fe40000000000 */
[----:B------:R-:W-:Y:S02]  /*01a0*/  FADD R5, R5, 0.5 ;  /* 0x3f00000005057421 */ /* 0x000fe40000000000 */
[----:B------:R-:W-:-:S04]  /*01b0*/  FADD R6, R6, 0.5 ;  /* 0x3f00000006067421 */ /* 0x000fc80000000000 */
[----:B0-----:R0:W5:Y:S01]  /*01c0*/  TEX.LL RZ, R4, R4, R9, UR4, 3D, 0x1 ;  /* 0x48ff040904047f60 */ /* 0x00116200089e01ff */
[----:B------:R-:W1:Y:S01]  /*01d0*/  LDC.64 R2, c[0x0][0x388] ;  /* 0x0000e200ff027b82 */ /* 0x000e620000000a00 */
[----:B------:R-:W2:Y:S01]  /*01e0*/  LDCU UR6, c[0x3][URZ] ;  /* 0x00c00000ff0677ac */ /* 0x000ea20008000800 */
[----:B------:R-:W-:-:S04]  /*01f0*/  IMAD R7, R8, UR9, R7 ;  /* 0x0000000908077c24 */ /* 0x000fc8000f8e0207 */
[----:B------:R-:W-:Y:S01]  /*0200*/  IMAD R7, R7, UR8, R0 ;  /* 0x0000000807077c24 */ /* 0x000fe2000f8e0200 */
[----:B0-----:R-:W0:Y:S03]  /*0210*/  LDCU.64 UR4, c[0x0][0x358] ;  /* 0x00006b00ff0477ac */ /* 0x001e260008000a00 */
[----:B-1----:R-:W-:-:S04]  /*0220*/  IMAD.WIDE R2, R7, 0x4, R2 ;  /* 0x0000000407027825 */ /* 0x002fc800078e0202 */
[----:B--2--5:R-:W-:-:S05]  /*0230*/  FMUL R7, R4, UR6 ;  /* 0x0000000604077c20 */ /* 0x024fca0008400000 */
[----:B0-----:R-:W-:Y:S01]  /*0240*/  STG.E desc[UR4][R2.64], R7 ;  /* 0x0000000702007986 */ /* 0x001fe2000c101904 */
[----:B------:R-:W-:Y:S05]  /*0250*/  EXIT ;  /* 0x000000000000794d */ /* 0x000fea0003800000 */
.L_x_0:
[----:B------:R-:W-:-:S00]  /*0260*/  BRA `(.L_x_0) ;  /* 0xfffffffc00fc7947 */ /* 0x000fc0000383ffff */
[----:B------:R-:W-:-:S00]  /*0270*/  NOP ;  /* 0x0000000000007918 */ /* 0x000fc00000000000 */
        /* <DEDUP_REMOVED lines=8> */
.L_x_4:


//--------------------- .text._Z23integrateWithoutTexturePKfPfiiifb --------------------------
	.section	.text._Z23integrateWithoutTexturePKfPfiiifb,"ax",@progbits
	.align	128
        .global         _Z23integrateWithoutTexturePKfPfiiifb
        .type           _Z23integrateWithoutTexturePKfPfiiifb,@function
        .size           _Z23integrateWithoutTexturePKfPfiiifb,(.L_x_5 - _Z23integrateWithoutTexturePKfPfiiifb)
        .other          _Z23integrateWithoutTexturePKfPfiiifb,@"STO_CUDA_ENTRY STV_DEFAULT"
_Z23integrateWithoutTexturePKfPfiiifb:
.text._Z23integrateWithoutTexturePKfPfiiifb:
[----:B------:R-:W-:Y:S01]  /*0000*/  LDC R1, c[0x0][0x37c] ;  /* 0x0000df00ff017b82 */ /* 0x000fe20000000800 */
[----:B------:R-:W0:Y:S07]  /*0010*/  S2R R5, SR_TID.Y ;  /* 0x0000000000057919 */ /* 0x000e2e0000002200 */
[----:B------:R-:W1:Y:S01]  /*0020*/  LDC R21, c[0x0][0x360] ;  /* 0x0000d800ff157b82 */ /* 0x000e620000000800 */
[----:B------:R-:W1:Y:S01]  /*0030*/  S2R R4, SR_TID.X ;  /* 0x0000000000047919 */ /* 0x000e620000002100 */
[----:B------:R-:W2:Y:S06]  /*0040*/  S2R R9, SR_TID.Z ;  /* 0x0000000000097919 */ /* 0x000eac0000002300 */
[----:B------:R-:W0:Y:S08]  /*0050*/  S2UR UR5, SR_CTAID.Y ;  /* 0x00000000000579c3 */ /* 0x000e300000002600 */
[----:B------:R-:W0:Y:S08]  /*0060*/  LDC R0, c[0x0][0x364] ;  /* 0x0000d900ff007b82 */ /* 0x000e300000000800 */
[----:B------:R-:W1:Y:S08]  /*0070*/  S2UR UR4, SR_CTAID.X ;  /* 0x00000000000479c3 */ /* 0x000e700000002500 */
[----:B------:R-:W3:Y:S08]  /*0080*/  LDC.64 R2, c[0x0][0x390] ;  /* 0x0000e400ff027b82 */ /* 0x000ef00000000a00 */
[----:B------:R-:W2:Y:S01]  /*0090*/  S2UR UR6, SR_CTAID.Z ;  /* 0x00000000000679c3 */ /* 0x000ea20000002700 */
[----:B0-----:R-:W-:-:S07]  /*00a0*/  IMAD R0, R0, UR5, R5 ;  /* 0x0000000500007c24 */ /* 0x001fce000f8e0205 */
[----:B------:R-:W2:Y:S01]  /*00b0*/  LDC R20, c[0x0][0x368] ;  /* 0x0000da00ff147b82 */ /* 0x000ea20000000800 */
[----:B-1----:R-:W-:-:S07]  /*00c0*/  IMAD R21, R21, UR4, R4 ;  /* 0x0000000415157c24 */ /* 0x002fce000f8e0204 */
[----:B------:R-:W0:Y:S01]  /*00d0*/  LDC R7, c[0x0][0x398] ;  /* 0x0000e600ff077b82 */ /* 0x000e220000000800 */
[----:B---3--:R-:W-:-:S04]  /*00e0*/  ISETP.GE.AND P0, PT, R0, R3, PT ;  /* 0x000000030000720c */ /* 0x008fc80003f06270 */
[----:B------:R-:W-:Y:S01]  /*00f0*/  ISETP.GE.OR P0, PT, R21, R2, P0 ;  /* 0x000000021500720c */ /* 0x000fe20000706670 */
[----:B--2---:R-:W-:-:S05]  /*0100*/  IMAD R20, R20, UR6, R9 ;  /* 0x0000000614147c24 */ /* 0x004fca000f8e0209 */
[----:B0-----:R-:W-:-:S13]  /*0110*/  ISETP.GE.OR P0, PT, R20, R7, P0 ;  /* 0x000000071400720c */ /* 0x001fda0000706670 */
[----:B------:R-:W-:Y:S05]  /*0120*/  @P0 EXIT ;  /* 0x000000000000094d */ /* 0x000fea0003800000 */
[----:B------:R-:W0:Y:S01]  /*0130*/  LDCU.U8 UR4, c[0x0][0x3a0] ;  /* 0x00007400ff0477ac */ /* 0x000e220008000000 */
[----:B------:R-:W1:Y:S01]  /*0140*/  LDCU.64 UR6, c[0x0][0x358] ;  /* 0x00006b00ff0677ac */ /* 0x000e620008000a00 */
[----:B0-----:R-:W-:-:S04]  /*0150*/  UPRMT UR4, UR4, 0x8880, URZ ;  /* 0x0000888004047896 */ /* 0x001fc800080000ff */
[----:B------:R-:W-:-:S09]  /*0160*/  UISETP.NE.AND UP0, UPT, UR4, URZ, UPT ;  /* 0x000000ff0400728c */ /* 0x000fd2000bf05270 */
[----:B-1----:R-:W-:Y:S05]  /*0170*/  BRA.U !UP0, `(.L_x_1) ;  /* 0x0000000508147547 */ /* 0x002fea000b800000 */
[----:B------:R-:W-:Y:S01]  /*0180*/  I2FP.F32.S32 R27, R21 ;  /* 0x00000015001b7245 */ /* 0x000fe20000201400 */
[----:B------:R-:W0:Y:S01]  /*0190*/  LDC.64 R4, c[0x0][0x380] ;  /* 0x0000e000ff047b82 */ /* 0x000e220000000a00 */
[----:B------:R-:W-:Y:S02]  /*01a0*/  I2FP.F32.U32 R26, R0 ;  /* 0x00000000001a7245 */ /* 0x000fe40000201000 */
[----:B------:R-:W1:Y:S01]  /*01b0*/  F2I.TRUNC.NTZ R25, R27 ;  /* 0x0000001b00197305 */ /* 0x000e62000020f100 */
[----:B------:R-:W-:Y:S02]  /*01c0*/  I2FP.F32.U32 R23, R20 ;  /* 0x0000001400177245 */ /* 0x000fe40000201000 */
[----:B------:R-:W-:Y:S02]  /*01d0*/  IADD3 R6, PT, PT, R2, -0x1, RZ ;  /* 0xffffffff02067810 */ /* 0x000fe40007ffe0ff */
[----:B------:R-:W-:Y:S02]  /*01e0*/  IADD3 R11, PT, PT, R3, -0x1, RZ ;  /* 0xffffffff030b7810 */ /* 0x000fe40007ffe0ff */
[----:B------:R-:W-:Y:S01]  /*01f0*/  IADD3 R7, PT, PT, R7, -0x1, RZ ;  /* 0xffffffff07077810 */ /* 0x000fe20007ffe0ff */
[----:B------:R-:W2:Y:S01]  /*0200*/  F2I.TRUNC.NTZ R24, R26 ;  /* 0x0000001a00187305 */ /* 0x000ea2000020f100 */
[----:B-1----:R-:W-:-:S07]  /*0210*/  VIMNMX.RELU R9, PT, PT, R25, R6, PT ;  /* 0x0000000619097248 */ /* 0x002fce0003fe1100 */
[----:B------:R-:W1:Y:S01]  /*0220*/  F2I.TRUNC.NTZ R22, R23 ;  /* 0x0000001700167305 */ /* 0x000e62000020f100 */
[----:B------:R-:W-:Y:S01]  /*0230*/  VIADDMNMX R13, R9, 0x1, R6, PT ;  /* 0x00000001090d7846 */ /* 0x000fe20003800106 */
[----:B------:R-:W-:Y:S01]  /*0240*/  IMAD R6, R3, R2, RZ ;  /* 0x0000000203067224 */ /* 0x000fe200078e02ff */
[----:B--2---:R-:W-:-:S04]  /*0250*/  VIMNMX.RELU R8, PT, PT, R24, R11, PT ;  /* 0x0000000b18087248 */ /* 0x004fc80003fe1100 */
[C---:B------:R-:W-:Y:S01]  /*0260*/  VIADDMNMX.U32 R11, R8.reuse, 0x1, R11, PT ;  /* 0x00000001080b7846 */ /* 0x040fe2000380000b */
[CC--:B------:R-:W-:Y:S02]  /*0270*/  IMAD R10, R8.reuse, R2.reuse, R9 ;  /* 0x00000002080a7224 */ /* 0x0c0fe400078e0209 */
[-C--:B------:R-:W-:Y:S01]  /*0280*/  IMAD R12, R8, R2.reuse, R13 ;  /* 0x00000002080c7224 */ /* 0x080fe200078e020d */
[----:B-1----:R-:W-:Y:S01]  /*0290*/  VIMNMX.RELU R15, PT, PT, R22, R7, PT ;  /* 0x00000007160f7248 */ /* 0x002fe20003fe1100 */
[CC--:B------:R-:W-:Y:S02]  /*02a0*/  IMAD R8, R11.reuse, R2.reuse, R9 ;  /* 0x000000020b087224 */ /* 0x0c0fe400078e0209 */
[----:B------:R-:W-:Y:S01]  /*02b0*/  IMAD R11, R11, R2, R13 ;  /* 0x000000020b0b7224 */ /* 0x000fe200078e020d */
[C---:B------:R-:W-:Y:S01]  /*02c0*/  VIADDMNMX.U32 R7, R15.reuse, 0x1, R7, PT ;  /* 0x000000010f077846 */ /* 0x040fe20003800007 */
[CC--:B------:R-:W-:Y:S02]  /*02d0*/  IMAD R29, R15.reuse, R6.reuse, R10 ;  /* 0x000000060f1d7224 */ /* 0x0c0fe400078e020a */
[----:B------:R-:W-:-:S02]  /*02e0*/  IMAD R19, R15, R6, R12 ;  /* 0x000000060f137224 */ /* 0x000fc400078e020c */
[CC--:B------:R-:W-:Y:S02]  /*02f0*/  IMAD R13, R7.reuse, R6.reuse, R10 ;  /* 0x00000006070d7224 */ /* 0x0c0fe400078e020a */
[-CC-:B------:R-:W-:Y:S02]  /*0300*/  IMAD R10, R7, R6.reuse, R11.reuse ;  /* 0x00000006070a7224 */ /* 0x180fe400078e020b */
[-C--:B------:R-:W-:Y:S02]  /*0310*/  IMAD R9, R15, R6.reuse, R11 ;  /* 0x000000060f097224 */ /* 0x080fe400078e020b */
[-C--:B------:R-:W-:Y:S02]  /*0320*/  IMAD R17, R7, R6.reuse, R12 ;  /* 0x0000000607117224 */ /* 0x080fe400078e020c */
[-CC-:B------:R-:W-:Y:S02]  /*0330*/  IMAD R15, R15, R6.reuse, R8.reuse ;  /* 0x000000060f0f7224 */ /* 0x180fe400078e0208 */
[----:B------:R-:W-:-:S02]  /*0340*/  IMAD R11, R7, R6, R8 ;  /* 0x00000006070b7224 */ /* 0x000fc400078e0208 */
[----:B0-----:R-:W-:-:S04]  /*0350*/  IMAD.WIDE R6, R10, 0x4, R4 ;  /* 0x000000040a067825 */ /* 0x001fc800078e0204 */
[--C-:B------:R-:W-:Y:S02]  /*0360*/  IMAD.WIDE R18, R19, 0x4, R4.reuse ;  /* 0x0000000413127825 */ /* 0x100fe400078e0204 */
[----:B------:R-:W2:Y:S02]  /*0370*/  LDG.E R6, desc[UR6][R6.64] ;  /* 0x0000000606067981 */ /* 0x000ea4000c1e1900 */
[--C-:B------:R-:W-:Y:S02]  /*0380*/  IMAD.WIDE R16, R17, 0x4, R4.reuse ;  /* 0x0000000411107825 */ /* 0x100fe400078e0204 */
[----:B------:R-:W3:Y:S02]  /*0390*/  LDG.E R18, desc[UR6][R18.64] ;  /* 0x0000000612127981 */ /* 0x000ee4000c1e1900 */
[--C-:B------:R-:W-:Y:S02]  /*03a0*/  IMAD.WIDE R8, R9, 0x4, R4.reuse ;  /* 0x0000000409087825 */ /* 0x100fe400078e0204 */
[----:B------:R0:W4:Y:S02]  /*03b0*/  LDG.E R16, desc[UR6][R16.64] ;  /* 0x0000000610107981 */ /* 0x000124000c1e1900 */
[----:B------:R-:W-:-:S02]  /*03c0*/  IMAD.WIDE R10, R11, 0x4, R4 ;  /* 0x000000040b0a7825 */ /* 0x000fc400078e0204 */
[----:B------:R-:W5:Y:S02]  /*03d0*/  LDG.E R8, desc[UR6][R8.64] ;  /* 0x0000000608087981 */ /* 0x000f64000c1e1900 */
[--C-:B------:R-:W-:Y:S02]  /*03e0*/  IMAD.WIDE R12, R13, 0x4, R4.reuse ;  /* 0x000000040d0c7825 */ /* 0x100fe400078e0204 */
[----:B------:R-:W5:Y:S02]  /*03f0*/  LDG.E R10, desc[UR6][R10.64] ;  /* 0x000000060a0a7981 */ /* 0x000f64000c1e1900 */
[--C-:B------:R-:W-:Y:S02]  /*0400*/  IMAD.WIDE R14, R15, 0x4, R4.reuse ;  /* 0x000000040f0e7825 */ /* 0x100fe400078e0204 */
[----:B------:R-:W5:Y:S02]  /*0410*/  LDG.E R12, desc[UR6][R12.64] ;  /* 0x000000060c0c7981 */ /* 0x000f64000c1e1900 */
[----:B------:R-:W-:-:S02]  /*0420*/  IMAD.WIDE R4, R29, 0x4, R4 ;  /* 0x000000041d047825 */ /* 0x000fc400078e0204 */
[----:B------:R-:W5:Y:S04]  /*0430*/  LDG.E R14, desc[UR6][R14.64] ;  /* 0x000000060e0e7981 */ /* 0x000f68000c1e1900 */
[----:B------:R1:W5:Y:S01]  /*0440*/  LDG.E R4, desc[UR6][R4.64] ;  /* 0x0000000604047981 */ /* 0x000362000c1e1900 */
[----:B------:R-:W-:Y:S02]  /*0450*/  I2FP.F32.S32 R28, R25 ;  /* 0x00000019001c7245 */ /* 0x000fe40000201400 */
[----:B0-----:R-:W-:-:S03]  /*0460*/  I2FP.F32.S32 R17, R24 ;  /* 0x0000001800117245 */ /* 0x001fc60000201400 */
[----:B------:R-:W-:Y:S02]  /*0470*/  FADD R27, R27, -R28 ;  /* 0x8000001c1b1b7221 */ /* 0x000fe40000000000 */
[----:B------:R-:W-:Y:S02]  /*0480*/  FADD R26, R26, -R17 ;  /* 0x800000111a1a7221 */ /* 0x000fe40000000000 */
[----:B------:R-:W-:Y:S01]  /*0490*/  FADD R7, -R27, 1 ;  /* 0x3f8000001b077421 */ /* 0x000fe20000000100 */
[----:B------:R-:W-:Y:S01]  /*04a0*/  I2FP.F32.S32 R22, R22 ;  /* 0x0000001600167245 */ /* 0x000fe20000201400 */
[----:B-1----:R-:W-:-:S04]  /*04b0*/  FADD R5, -R26, 1 ;  /* 0x3f8000001a057421 */ /* 0x002fc80000000100 */
[----:B------:R-:W-:Y:S01]  /*04c0*/  FADD R22, R23, -R22 ;  /* 0x8000001617167221 */ /* 0x000fe20000000000 */
[C---:B--2---:R-:W-:Y:S01]  /*04d0*/  FMUL R17, R27.reuse, R6 ;  /* 0x000000061b117220 */ /* 0x044fe20000400000 */
[C---:B---3--:R-:W-:Y:S01]  /*04e0*/  FMUL R9, R27.reuse, R18 ;  /* 0x000000121b097220 */ /* 0x048fe20000400000 */
[C---:B----4-:R-:W-:Y:S01]  /*04f0*/  FMUL R11, R27.reuse, R16 ;  /* 0x000000101b0b7220 */ /* 0x050fe20000400000 */
[----:B-----5:R-:W-:Y:S01]  /*0500*/  FMUL R27, R27, R8 ;  /* 0x000000081b1b7220 */ /* 0x020fe20000400000 */
[-C--:B------:R-:W-:Y:S02]  /*0510*/  FFMA R17, R10, R7.reuse, R17 ;  /* 0x000000070a117223 */ /* 0x080fe40000000011 */
[----:B------:R-:W-:Y:S02]  /*0520*/  FFMA R11, R12, R7, R11 ;  /* 0x000000070c0b7223 */ /* 0x000fe4000000000b */
[----:B------:R-:W-:Y:S01]  /*0530*/  FMUL R6, R26, R17 ;  /* 0x000000111a067220 */ /* 0x000fe20000400000 */
[----:B------:R-:W-:-:S03]  /*0540*/  FFMA R27, R14, R7, R27 ;  /* 0x000000070e1b7223 */ /* 0x000fc6000000001b */
[----:B------:R-:W-:Y:S01]  /*0550*/  FFMA R11, R11, R5, R6 ;  /* 0x000000050b0b7223 */ /* 0x000fe20000000006 */
[----:B------:R-:W-:Y:S01]  /*0560*/  FFMA R4, R4, R7, R9 ;  /* 0x0000000704047223 */ /* 0x000fe20000000009 */
[----:B------:R-:W-:Y:S01]  /*0570*/  FMUL R27, R26, R27 ;  /* 0x0000001b1a1b7220 */ /* 0x000fe20000400000 */
[C---:B------:R-:W-:Y:S01]  /*0580*/  FADD R7, -R22.reuse, 1 ;  /* 0x3f80000016077421 */ /* 0x040fe20000000100 */
[----:B------:R-:W-:Y:S02]  /*0590*/  FMUL R11, R22, R11 ;  /* 0x0000000b160b7220 */ /* 0x000fe40000400000 */
[----:B------:R-:W-:-:S04]  /*05a0*/  FFMA R4, R4, R5, R27 ;  /* 0x0000000504047223 */ /* 0x000fc8000000001b */
[----:B------:R-:W-:Y:S01]  /*05b0*/  FFMA R7, R4, R7, R11 ;  /* 0x0000000704077223 */ /* 0x000fe2000000000b */
[----:B------:R-:W-:Y:S06]  /*05c0*/  BRA `(.L_x_2) ;  /* 0x0000000000447947 */ /* 0x000fec0003800000 */
.L_x_1:
[----:B------:R-:W-:Y:S01]  /*05d0*/  I2FP.F32.U32 R10, R20 ;  /* 0x00000014000a7245 */ /* 0x000fe20000201000 */
[----:B------:R-:W0:Y:S01]  /*05e0*/  LDC.64 R4, c[0x0][0x380] ;  /* 0x0000e000ff047b82 */ /* 0x000e220000000a00 */
[----:B------:R-:W-:Y:S02]  /*05f0*/  I2FP.F32.U32 R8, R0 ;  /* 0x0000000000087245 */ /* 0x000fe40000201000 */
[----:B------:R-:W-:Y:S01]  /*0600*/  I2FP.F32.S32 R6, R21 ;  /* 0x0000001500067245 */ /* 0x000fe20000201400 */
[----:B------:R-:W-:Y:S02]  /*0610*/  FADD R10, R10, 0.5 ;  /* 0x3f0000000a0a7421 */ /* 0x000fe40000000000 */
[----:B------:R-:W-:Y:S02]  /*0620*/  FADD R8, R8, 0.5 ;  /* 0x3f00000008087421 */ /* 0x000fe40000000000 */
[----:B------:R-:W-:Y:S02]  /*0630*/  FADD R6, R6, 0.5 ;  /* 0x3f00000006067421 */ /* 0x000fe40000000000 */
[----:B------:R-:W1:Y:S08]  /*0640*/  F2I.TRUNC.NTZ R10, R10 ;  /* 0x0000000a000a7305 */ /* 0x000e70000020f100 */
[----:B------:R-:W2:Y:S01]  /*0650*/  F2I.TRUNC.NTZ R8, R8 ;  /* 0x0000000800087305 */ /* 0x000ea2000020f100 */
[----:B-1----:R-:W-:-:S07]  /*0660*/  VIADDMNMX.RELU R7, R7, 0xffffffff, R10, PT ;  /* 0xffffffff07077846 */ /* 0x002fce000380110a */
[----:B------:R-:W1:Y:S01]  /*0670*/  F2I.TRUNC.NTZ R9, R6 ;  /* 0x0000000600097305 */ /* 0x000e62000020f100 */
[----:B--2---:R-:W-:-:S05]  /*0680*/  VIADDMNMX.RELU R12, R3, 0xffffffff, R8, PT ;  /* 0xffffffff030c7846 */ /* 0x004fca0003801108 */
[----:B------:R-:W-:Y:S01]  /*0690*/  IMAD R7, R7, R3, R12 ;  /* 0x0000000307077224 */ /* 0x000fe200078e020c */
[----:B-1----:R-:W-:-:S05]  /*06a0*/  VIADDMNMX.RELU R9, R2, 0xffffffff, R9, PT ;  /* 0xffffffff02097846 */ /* 0x002fca0003801109 */
[----:B------:R-:W-:-:S04]  /*06b0*/  IMAD R7, R7, R2, R9 ;  /* 0x0000000207077224 */ /* 0x000fc800078e0209 */
[----:B0-----:R-:W-:-:S05]  /*06c0*/  IMAD.WIDE R4, R7, 0x4, R4 ;  /* 0x0000000407047825 */ /* 0x001fca00078e0204 */
[----:B------:R0:W5:Y:S02]  /*06d0*/  LDG.E R7, desc[UR6][R4.64] ;  /* 0x0000000604077981 */ /* 0x000164000c1e1900 */
.L_x_2:
[----:B0-----:R-:W0:Y:S01]  /*06e0*/  LDC.64 R4, c[0x0][0x388] ;  /* 0x0000e200ff047b82 */ /* 0x001e220000000a00 */
[----:B------:R-:W1:Y:S01]  /*06f0*/  LDCU UR4, c[0x0][0x39c] ;  /* 0x00007380ff0477ac */ /* 0x000e620008000800 */
[----:B------:R-:W-:-:S04]  /*0700*/  IMAD R0, R20, R3, R0 ;  /* 0x0000000314007224 */ /* 0x000fc800078e0200 */
[----:B------:R-:W-:Y:S02]  /*0710*/  IMAD R3, R0, R2, R21 ;  /* 0x0000000200037224 */ /* 0x000fe400078e0215 */
[----:B-1---5:R-:W-:Y:S02]  /*0720*/  FMUL R7, R7, UR4 ;  /* 0x0000000407077c20 */ /* 0x022fe40008400000 */
[----:B0-----:R-:W-:-:S05]  /*0730*/  IMAD.WIDE R2, R3, 0x4, R4 ;  /* 0x0000000403027825 */ /* 0x001fca00078e0204 */
[----:B------:R-:W-:Y:S01]  /*0740*/  STG.E desc[UR6][R2.64], R7 ;  /* 0x0000000702007986 */ /* 0x000fe2000c101906 */
[----:B------:R-:W-:Y:S05]  /*0750*/  EXIT ;  /* 0x000000000000794d */ /* 0x000fea0003800000 */
.L_x_3:
        /* <DEDUP_REMOVED lines=10> */
.L_x_5:


//--------------------- .nv.shared.reserved.0     --------------------------
	.section	.nv.shared.reserved.0,"aw",@nobits
	.weak		__nv_reservedSMEM_offset_0_alias
	.size		__nv_reservedSMEM_offset_0_alias, 0, 64
	.other		__nv_reservedSMEM_offset_0_alias,@"STO_CUDA_RESERVED_SHARED STV_DEFAULT"
__nv_reservedSMEM_offset_0_alias:
	.zero		0
	.zero		64


//--------------------- .nv.constant0._Z20integrateWithTextureyPfiii --------------------------
	.section	.nv.constant0._Z20integrateWithTextureyPfiii,"a",@progbits
	.sectionflags	@""
	.align	4
.nv.constant0._Z20integrateWithTextureyPfiii:
	.zero		924


//--------------------- .nv.constant0._Z23integrateWithoutTexturePKfPfiiifb --------------------------
	.section	.nv.constant0._Z23integrateWithoutTexturePKfPfiiifb,"a",@progbits
	.sectionflags	@""
	.align	4
.nv.constant0._Z23integrateWithoutTexturePKfPfiiifb:
	.zero		929


//--------------------- SYMBOLS --------------------------

	.type		.nv.reservedSmem.offset0,@object
	.size		.nv.reservedSmem.offset0,0x4
